//
// Generated by NVIDIA NVVM Compiler
//
// Compiler Build ID: CL-36424714
// Cuda compilation tools, release 13.0, V13.0.88
// Based on NVVM 20.0.0
//

.version 9.0
.target sm_100
.address_size 64

	// .globl	_Z8sum_cudaiiPf

.visible .entry _Z8sum_cudaiiPf(
	.param .u32 _Z8sum_cudaiiPf_param_0,
	.param .u32 _Z8sum_cudaiiPf_param_1,
	.param .u64 .ptr .align 1 _Z8sum_cudaiiPf_param_2
)
{
	.reg .pred 	%p<3>;
	.reg .b32 	%r<9>;
	.reg .b32 	%f<4>;
	.reg .b64 	%rd<19>;

	ld.param.u32 	%r1, [_Z8sum_cudaiiPf_param_0];
	ld.param.s32 	%rd4, [_Z8sum_cudaiiPf_param_1];
	ld.param.u64 	%rd8, [_Z8sum_cudaiiPf_param_2];
	mov.b32 	%r2, 1;
	shl.b32 	%r3, %r2, %r1;
	cvt.s64.s32 	%rd1, %r3;
	mul.wide.s32 	%rd9, %r3, 2;
	mov.u32 	%r4, %ctaid.x;
	mov.u32 	%r5, %ntid.x;
	mov.u32 	%r6, %tid.x;
	mad.lo.s32 	%r7, %r4, %r5, %r6;
	cvt.u64.u32 	%rd10, %r7;
	mul.lo.s64 	%rd18, %rd9, %rd10;
	mov.u32 	%r8, %nctaid.x;
	mul.wide.u32 	%rd11, %r8, %r5;
	mul.lo.s64 	%rd3, %rd11, %rd9;
	add.s64 	%rd12, %rd18, %rd1;
	setp.ge.u64 	%p1, %rd12, %rd4;
	@%p1 bra 	$L__BB0_3;
	cvta.to.global.u64 	%rd5, %rd8;
$L__BB0_2:
	shl.b64 	%rd13, %rd18, 2;
	add.s64 	%rd14, %rd5, %rd13;
	ld.global.f32 	%f1, [%rd14];
	shl.b64 	%rd15, %rd1, 2;
	add.s64 	%rd16, %rd14, %rd15;
	ld.global.f32 	%f2, [%rd16];
	add.f32 	%f3, %f1, %f2;
	st.global.f32 	[%rd14], %f3;
	add.s64 	%rd18, %rd18, %rd3;
	add.s64 	%rd17, %rd18, %rd1;
	setp.lt.u64 	%p2, %rd17, %rd4;
	@%p2 bra 	$L__BB0_2;
$L__BB0_3:
	ret;

}
	// .globl	_Z9sum_cuda2jjPf
.visible .entry _Z9sum_cuda2jjPf(
	.param .u32 _Z9sum_cuda2jjPf_param_0,
	.param .u32 _Z9sum_cuda2jjPf_param_1,
	.param .u64 .ptr .align 1 _Z9sum_cuda2jjPf_param_2
)
{
	.reg .pred 	%p<3>;
	.reg .b32 	%r<7>;
	.reg .b32 	%f<4>;
	.reg .b64 	%rd<16>;

	ld.param.u32 	%rd2, [_Z9sum_cuda2jjPf_param_0];
	ld.param.u32 	%rd3, [_Z9sum_cuda2jjPf_param_1];
	ld.param.u64 	%rd8, [_Z9sum_cuda2jjPf_param_2];
	mov.u32 	%r2, %ctaid.x;
	mov.u32 	%r1, %ntid.x;
	mov.u32 	%r3, %tid.x;
	mad.lo.s32 	%r4, %r2, %r1, %r3;
	cvt.u64.u32 	%rd15, %r4;
	add.s64 	%rd9, %rd15, %rd2;
	setp.ge.u64 	%p1, %rd9, %rd3;
	@%p1 bra 	$L__BB1_3;
	mov.u32 	%r5, %nctaid.x;
	mul.lo.s32 	%r6, %r1, %r5;
	cvt.u64.u32 	%rd4, %r6;
	cvta.to.global.u64 	%rd5, %rd8;
	shl.b64 	%rd12, %rd2, 2;
$L__BB1_2:
	shl.b64 	%rd10, %rd15, 2;
	add.s64 	%rd11, %rd5, %rd10;
	ld.global.f32 	%f1, [%rd11];
	add.s64 	%rd13, %rd11, %rd12;
	ld.global.f32 	%f2, [%rd13];
	add.f32 	%f3, %f1, %f2;
	st.global.f32 	[%rd11], %f3;
	add.s64 	%rd15, %rd15, %rd4;
	add.s64 	%rd14, %rd15, %rd2;
	setp.lt.u64 	%p2, %rd14, %rd3;
	@%p2 bra 	$L__BB1_2;
$L__BB1_3:
	ret;

}


// ===== COMPILED SASS (sm_100) =====

	.target	sm_100

	.elftype	@"ET_EXEC"


//--------------------- .note.nv.tkinfo           --------------------------
	.section	.note.nv.tkinfo,"",@"SHT_NOTE"
	.sectionflags	@"SHF_NOTE_NV_TKINFO"
	.tkinfo
        /*0018*/ 	.word	0x00000002
        /*0030*/ 	.string	""
        /*0030*/ 	.string	"ptxas"
        /*0030*/ 	.string	"Cuda compilation tools, release 13.0, V13.0.88"
        /*0030*/ 	.string	"Build cuda_13.0.r13.0/compiler.36424714_0"
        /*0030*/ 	.string	"-arch sm_100 -m 64 "



//--------------------- .note.nv.cuinfo           --------------------------
	.section	.note.nv.cuinfo,"",@"SHT_NOTE"
	.sectionflags	@"SHF_NOTE_NV_CUINFO"
        /*0018*/ 	.short	0x0002
        /*001a*/ 	.short	0x0064
        /*001c*/ 	.short	0x0082
	.zero		2


//--------------------- .nv.info                  --------------------------
	.section	.nv.info,"",@"SHT_CUDA_INFO"
	.align	4


	//----- nvinfo : EIATTR_REGCOUNT
	.align		4
        /*0000*/ 	.byte	0x04, 0x2f
        /*0002*/ 	.short	(.L_1 - .L_0)
	.align		4
.L_0:
        /*0004*/ 	.word	index@(_Z8sum_cudaiiPf)
        /*0008*/ 	.word	0x00000012


	//----- nvinfo : EIATTR_FRAME_SIZE
	.align		4
.L_1:
        /*000c*/ 	.byte	0x04, 0x11
        /*000e*/ 	.short	(.L_3 - .L_2)
	.align		4
.L_2:
        /*0010*/ 	.word	index@(_Z8sum_cudaiiPf)
        /*0014*/ 	.word	0x00000000


	//----- nvinfo : EIATTR_REGCOUNT
	.align		4
.L_3:
        /*0018*/ 	.byte	0x04, 0x2f
        /*001a*/ 	.short	(.L_5 - .L_4)
	.align		4
.L_4:
        /*001c*/ 	.word	index@(_Z9sum_cuda2jjPf)
        /*0020*/ 	.word	0x0000000e


	//----- nvinfo : EIATTR_FRAME_SIZE
	.align		4
.L_5:
        /*0024*/ 	.byte	0x04, 0x11
        /*0026*/ 	.short	(.L_7 - .L_6)
	.align		4
.L_6:
        /*0028*/ 	.word	index@(_Z9sum_cuda2jjPf)
        /*002c*/ 	.word	0x00000000


	//----- nvinfo : EIATTR_MIN_STACK_SIZE
	.align		4
.L_7:
        /*0030*/ 	.byte	0x04, 0x12
        /*0032*/ 	.short	(.L_9 - .L_8)
	.align		4
.L_8:
        /*0034*/ 	.word	index@(_Z9sum_cuda2jjPf)
        /*0038*/ 	.word	0x00000000


	//----- nvinfo : EIATTR_MIN_STACK_SIZE
	.align		4
.L_9:
        /*003c*/ 	.byte	0x04, 0x12
        /*003e*/ 	.short	(.L_11 - .L_10)
	.align		4
.L_10:
        /*0040*/ 	.word	index@(_Z8sum_cudaiiPf)
        /*0044*/ 	.word	0x00000000
.L_11:


//--------------------- .nv.compat                --------------------------
	.section	.nv.compat,"",@"SHT_CUDA_COMPAT_INFO"
	.align	4
        /*0000*/ 	.byte	0x02, 0x09, 0x00, 0x00, 0x02, 0x02, 0x01, 0x00, 0x02, 0x05, 0x05, 0x00, 0x03, 0x07, 0x01, 0x01
        /*0010*/ 	.byte	0x02, 0x03, 0x00, 0x00, 0x02, 0x06, 0x01, 0x00, 0x04, 0x0b, 0x08, 0x00, 0x09, 0x00, 0x00, 0x00
        /*0020*/ 	.byte	0x00, 0x00, 0x00, 0x00


//--------------------- .nv.info._Z9sum_cuda2jjPf --------------------------
	.section	.nv.info._Z9sum_cuda2jjPf,"",@"SHT_CUDA_INFO"
	.sectionflags	@""
	.align	4


	//----- nvinfo : EIATTR_CUDA_API_VERSION
	.align		4
        /*0000*/ 	.byte	0x04, 0x37
        /*0002*/ 	.short	(.L_13 - .L_12)
.L_12:
        /*0004*/ 	.word	0x00000082


	//----- nvinfo : EIATTR_KPARAM_INFO
	.align		4
.L_13:
        /*0008*/ 	.byte	0x04, 0x17
        /*000a*/ 	.short	(.L_15 - .L_14)
.L_14:
        /*000c*/ 	.word	0x00000000
        /*0010*/ 	.short	0x0002
        /*0012*/ 	.short	0x0008
        /*0014*/ 	.byte	0x00, 0xf5, 0x21, 0x00


	//----- nvinfo : EIATTR_KPARAM_INFO
	.align		4
.L_15:
        /*0018*/ 	.byte	0x04, 0x17
        /*001a*/ 	.short	(.L_17 - .L_16)
.L_16:
        /*001c*/ 	.word	0x00000000
        /*0020*/ 	.short	0x0001
        /*0022*/ 	.short	0x0004
        /*0024*/ 	.byte	0x00, 0xf0, 0x11, 0x00


	//----- nvinfo : EIATTR_KPARAM_INFO
	.align		4
.L_17:
        /*0028*/ 	.byte	0x04, 0x17
        /*002a*/ 	.short	(.L_19 - .L_18)
.L_18:
        /*002c*/ 	.word	0x00000000
        /*0030*/ 	.short	0x0000
        /*0032*/ 	.short	0x0000
        /*0034*/ 	.byte	0x00, 0xf0, 0x11, 0x00


	//----- nvinfo : EIATTR_SPARSE_MMA_MASK
	.align		4
.L_19:
        /*0038*/ 	.byte	0x03, 0x50
        /*003a*/ 	.short	0x0000


	//----- nvinfo : EIATTR_MAXREG_COUNT
	.align		4
        /*003c*/ 	.byte	0x03, 0x1b
        /*003e*/ 	.short	0x00ff


	//----- nvinfo : EIATTR_MERCURY_ISA_VERSION
	.align		4
        /*0040*/ 	.byte	0x03, 0x5f
        /*0042*/ 	.short	0x0101


	//----- nvinfo : EIATTR_VRC_CTA_INIT_COUNT
	.align		4
        /*0044*/ 	.byte	0x02, 0x4a
	.zero		1
	.zero		1


	//----- nvinfo : EIATTR_EXIT_INSTR_OFFSETS
	.align		4
        /*0048*/ 	.byte	0x04, 0x1c
        /*004a*/ 	.short	(.L_21 - .L_20)


	//   ....[0]....
.L_20:
        /*004c*/ 	.word	0x000000a0


	//   ....[1]....
        /*0050*/ 	.word	0x00000200


	//----- nvinfo : EIATTR_CRS_STACK_SIZE
	.align		4
.L_21:
        /*0054*/ 	.byte	0x04, 0x1e
        /*0056*/ 	.short	(.L_23 - .L_22)
.L_22:
        /*0058*/ 	.word	0x00000000


	//----- nvinfo : EIATTR_CBANK_PARAM_SIZE
	.align		4
.L_23:
        /*005c*/ 	.byte	0x03, 0x19
        /*005e*/ 	.short	0x0010


	//----- nvinfo : EIATTR_PARAM_CBANK
	.align		4
        /*0060*/ 	.byte	0x04, 0x0a
        /*0062*/ 	.short	(.L_25 - .L_24)
	.align		4
.L_24:
        /*0064*/ 	.word	index@(.nv.constant0._Z9sum_cuda2jjPf)
        /*0068*/ 	.short	0x0380
        /*006a*/ 	.short	0x0010


	//----- nvinfo : EIATTR_SW_WAR
	.align		4
.L_25:
        /*006c*/ 	.byte	0x04, 0x36
        /*006e*/ 	.short	(.L_27 - .L_26)
.L_26:
        /*0070*/ 	.word	0x00000008
.L_27:


//--------------------- .nv.info._Z8sum_cudaiiPf  --------------------------
	.section	.nv.info._Z8sum_cudaiiPf,"",@"SHT_CUDA_INFO"
	.sectionflags	@""
	.align	4


	//----- nvinfo : EIATTR_CUDA_API_VERSION
	.align		4
        /*0000*/ 	.byte	0x04, 0x37
        /*0002*/ 	.short	(.L_29 - .L_28)
.L_28:
        /*0004*/ 	.word	0x00000082


	//----- nvinfo : EIATTR_KPARAM_INFO
	.align		4
.L_29:
        /*0008*/ 	.byte	0x04, 0x17
        /*000a*/ 	.short	(.L_31 - .L_30)
.L_30:
        /*000c*/ 	.word	0x00000000
        /*0010*/ 	.short	0x0002
        /*0012*/ 	.short	0x0008
        /*0014*/ 	.byte	0x00, 0xf5, 0x21, 0x00


	//----- nvinfo : EIATTR_KPARAM_INFO
	.align		4
.L_31:
        /*0018*/ 	.byte	0x04, 0x17
        /*001a*/ 	.short	(.L_33 - .L_32)
.L_32:
        /*001c*/ 	.word	0x00000000
        /*0020*/ 	.short	0x0001
        /*0022*/ 	.short	0x0004
        /*0024*/ 	.byte	0x00, 0xf0, 0x11, 0x00


	//----- nvinfo : EIATTR_KPARAM_INFO
	.align		4
.L_33:
        /*0028*/ 	.byte	0x04, 0x17
        /*002a*/ 	.short	(.L_35 - .L_34)
.L_34:
        /*002c*/ 	.word	0x00000000
        /*0030*/ 	.short	0x0000
        /*0032*/ 	.short	0x0000
        /*0034*/ 	.byte	0x00, 0xf0, 0x11, 0x00


	//----- nvinfo : EIATTR_SPARSE_MMA_MASK
	.align		4
.L_35:
        /*0038*/ 	.byte	0x03, 0x50
        /*003a*/ 	.short	0x0000


	//----- nvinfo : EIATTR_MAXREG_COUNT
	.align		4
        /*003c*/ 	.byte	0x03, 0x1b
        /*003e*/ 	.short	0x00ff


	//----- nvinfo : EIATTR_MERCURY_ISA_VERSION
	.align		4
        /*0040*/ 	.byte	0x03, 0x5f
        /*0042*/ 	.short	0x0101


	//----- nvinfo : EIATTR_VRC_CTA_INIT_COUNT
	.align		4
        /*0044*/ 	.byte	0x02, 0x4a
	.zero		1
	.zero		1


	//----- nvinfo : EIATTR_EXIT_INSTR_OFFSETS
	.align		4
        /*0048*/ 	.byte	0x04, 0x1c
        /*004a*/ 	.short	(.L_37 - .L_36)


	//   ....[0]....
.L_36:
        /*004c*/ 	.word	0x00000140


	//   ....[1]....
        /*0050*/ 	.word	0x000002b0


	//----- nvinfo : EIATTR_CRS_STACK_SIZE
	.align		4
.L_37:
        /*0054*/ 	.byte	0x04, 0x1e
        /*0056*/ 	.short	(.L_39 - .L_38)
.L_38:
        /*0058*/ 	.word	0x00000000


	//----- nvinfo : EIATTR_CBANK_PARAM_SIZE
	.align		4
.L_39:
        /*005c*/ 	.byte	0x03, 0x19
        /*005e*/ 	.short	0x0010


	//----- nvinfo : EIATTR_PARAM_CBANK
	.align		4
        /*0060*/ 	.byte	0x04, 0x0a
        /*0062*/ 	.short	(.L_41 - .L_40)
	.align		4
.L_40:
        /*0064*/ 	.word	index@(.nv.constant0._Z8sum_cudaiiPf)
        /*0068*/ 	.short	0x0380
        /*006a*/ 	.short	0x0010


	//----- nvinfo : EIATTR_SW_WAR
	.align		4
.L_41:
        /*006c*/ 	.byte	0x04, 0x36
        /*006e*/ 	.short	(.L_43 - .L_42)
.L_42:
        /*0070*/ 	.word	0x00000008
.L_43:


//--------------------- .nv.callgraph             --------------------------
	.section	.nv.callgraph,"",@"SHT_CUDA_CALLGRAPH"
	.align	4
	.sectionentsize	8
	.align		4
        /*0000*/ 	.word	0x00000000
	.align		4
        /*0004*/ 	.word	0xffffffff
	.align		4
        /*0008*/ 	.word	0x00000000
	.align		4
        /*000c*/ 	.word	0xfffffffe
	.align		4
        /*0010*/ 	.word	0x00000000
	.align		4
        /*0014*/ 	.word	0xfffffffd
	.align		4
        /*0018*/ 	.word	0x00000000
	.align		4
        /*001c*/ 	.word	0xfffffffc


//--------------------- .text._Z9sum_cuda2jjPf    --------------------------
	.section	.text._Z9sum_cuda2jjPf,"ax",@progbits
	.align	128
        .global         _Z9sum_cuda2jjPf
        .type           _Z9sum_cuda2jjPf,@function
        .size           _Z9sum_cuda2jjPf,(.L_x_4 - _Z9sum_cuda2jjPf)
        .other          _Z9sum_cuda2jjPf,@"STO_CUDA_ENTRY STV_DEFAULT"
_Z9sum_cuda2jjPf:
.text._Z9sum_cuda2jjPf:
[----:B------:R-:W-:Y:S01]  /*0000*/  LDC R1, c[0x0][0x37c] ;  /* 0x0000df00ff017b82 */ /* 0x000fe20000000800 */
[----:B------:R-:W0:Y:S07]  /*0010*/  S2R R5, SR_TID.X ;  /* 0x0000000000057919 */ /* 0x000e2e0000002100 */
[----:B------:R-:W0:Y:S08]  /*0020*/  S2UR UR4, SR_CTAID.X ;  /* 0x00000000000479c3 */ /* 0x000e300000002500 */
[----:B------:R-:W0:Y:S08]  /*0030*/  LDC R0, c[0x0][0x360] ;  /* 0x0000d800ff007b82 */ /* 0x000e300000000800 */
[----:B------:R-:W1:Y:S01]  /*0040*/  LDC.64 R2, c[0x0][0x380] ;  /* 0x0000e000ff027b82 */ /* 0x000e620000000a00 */
[----:B0-----:R-:W-:-:S05]  /*0050*/  IMAD R5, R0, UR4, R5 ;  /* 0x0000000400057c24 */ /* 0x001fca000f8e0205 */
[----:B-1----:R-:W-:-:S04]  /*0060*/  IADD3 R4, P1, PT, R5, R2, RZ ;  /* 0x0000000205047210 */ /* 0x002fc80007f3e0ff */
[----:B------:R-:W-:Y:S01]  /*0070*/  ISETP.GE.U32.AND P0, PT, R4, R3, PT ;  /* 0x000000030400720c */ /* 0x000fe20003f06070 */
[----:B------:R-:W-:-:S05]  /*0080*/  IMAD.X R4, RZ, RZ, RZ, P1 ;  /* 0x000000ffff047224 */ /* 0x000fca00008e06ff */
[----:B------:R-:W-:-:S13]  /*0090*/  ISETP.GE.U32.AND.EX P0, PT, R4, RZ, PT, P0 ;  /* 0x000000ff0400720c */ /* 0x000fda0003f06100 */
[----:B------:R-:W-:Y:S05]  /*00a0*/  @P0 EXIT ;  /* 0x000000000000094d */ /* 0x000fea0003800000 */
[----:B------:R-:W0:Y:S01]  /*00b0*/  LDCU UR4, c[0x0][0x370] ;  /* 0x00006e00ff0477ac */ /* 0x000e220008000800 */
[----:B------:R-:W-:Y:S02]  /*00c0*/  IMAD.MOV.U32 R11, RZ, RZ, R5 ;  /* 0x000000ffff0b7224 */ /* 0x000fe400078e0005 */
[----:B------:R-:W-:Y:S01]  /*00d0*/  IMAD.MOV.U32 R10, RZ, RZ, RZ ;  /* 0x000000ffff0a7224 */ /* 0x000fe200078e00ff */
[----:B------:R-:W1:Y:S01]  /*00e0*/  LDCU.64 UR6, c[0x0][0x358] ;  /* 0x00006b00ff0677ac */ /* 0x000e620008000a00 */
[----:B------:R-:W2:Y:S01]  /*00f0*/  LDCU.64 UR8, c[0x0][0x388] ;  /* 0x00007100ff0877ac */ /* 0x000ea20008000a00 */
[----:B0-----:R-:W-:-:S07]  /*0100*/  IMAD R0, R0, UR4, RZ ;  /* 0x0000000400007c24 */ /* 0x001fce000f8e02ff */
.L_x_0:
[----:B--2---:R-:W-:-:S04]  /*0110*/  LEA R4, P0, R11, UR8, 0x2 ;  /* 0x000000080b047c11 */ /* 0x004fc8000f8010ff */
[----:B------:R-:W-:Y:S02]  /*0120*/  LEA.HI.X R5, R11, UR9, R10, 0x2, P0 ;  /* 0x000000090b057c11 */ /* 0x000fe400080f140a */
[----:B------:R-:W-:-:S03]  /*0130*/  LEA R6, P0, R2, R4, 0x2 ;  /* 0x0000000402067211 */ /* 0x000fc600078010ff */
[----:B-1----:R-:W2:Y:S01]  /*0140*/  LDG.E R8, desc[UR6][R4.64] ;  /* 0x0000000604087981 */ /* 0x002ea2000c1e1900 */
[----:B------:R-:W-:-:S06]  /*0150*/  LEA.HI.X R7, R2, R5, RZ, 0x2, P0 ;  /* 0x0000000502077211 */ /* 0x000fcc00000f14ff */
[----:B------:R-:W2:Y:S01]  /*0160*/  LDG.E R7, desc[UR6][R6.64] ;  /* 0x0000000606077981 */ /* 0x000ea2000c1e1900 */
[----:B------:R-:W-:-:S05]  /*0170*/  IADD3 R11, P0, PT, R0, R11, RZ ;  /* 0x0000000b000b7210 */ /* 0x000fca0007f1e0ff */
[----:B------:R-:W-:Y:S02]  /*0180*/  IMAD.X R10, RZ, RZ, R10, P0 ;  /* 0x000000ffff0a7224 */ /* 0x000fe400000e060a */
[----:B--2---:R-:W-:Y:S01]  /*0190*/  FADD R9, R8, R7 ;  /* 0x0000000708097221 */ /* 0x004fe20000000000 */
[----:B------:R-:W-:-:S04]  /*01a0*/  IADD3 R8, P1, PT, R11, R2, RZ ;  /* 0x000000020b087210 */ /* 0x000fc80007f3e0ff */
[----:B------:R-:W-:Y:S01]  /*01b0*/  ISETP.GE.U32.AND P0, PT, R8, R3, PT ;  /* 0x000000030800720c */ /* 0x000fe20003f06070 */
[----:B------:R0:W-:Y:S01]  /*01c0*/  STG.E desc[UR6][R4.64], R9 ;  /* 0x0000000904007986 */ /* 0x0001e2000c101906 */
[----:B------:R-:W-:-:S05]  /*01d0*/  IMAD.X R8, RZ, RZ, R10, P1 ;  /* 0x000000ffff087224 */ /* 0x000fca00008e060a */
[----:B------:R-:W-:-:S13]  /*01e0*/  ISETP.GE.U32.AND.EX P0, PT, R8, RZ, PT, P0 ;  /* 0x000000ff0800720c */ /* 0x000fda0003f06100 */
[----:B0-----:R-:W-:Y:S05]  /*01f0*/  @!P0 BRA `(.L_x_0) ;  /* 0xfffffffc00c48947 */ /* 0x001fea000383ffff */
[----:B------:R-:W-:Y:S05]  /*0200*/  EXIT ;  /* 0x000000000000794d */ /* 0x000fea0003800000 */
.L_x_1:
[----:B------:R-:W-:-:S00]  /*0210*/  BRA `(.L_x_1) ;  /* 0xfffffffc00fc7947 */ /* 0x000fc0000383ffff */
[----:B------:R-:W-:-:S00]  /*0220*/  NOP ;  /* 0x0000000000007918 */ /* 0x000fc00000000000 */
        /* <DEDUP_REMOVED lines=13> */
.L_x_4:


//--------------------- .text._Z8sum_cudaiiPf     --------------------------
	.section	.text._Z8sum_cudaiiPf,"ax",@progbits
	.align	128
        .global         _Z8sum_cudaiiPf
        .type           _Z8sum_cudaiiPf,@function
        .size           _Z8sum_cudaiiPf,(.L_x_5 - _Z8sum_cudaiiPf)
        .other          _Z8sum_cudaiiPf,@"STO_CUDA_ENTRY STV_DEFAULT"
_Z8sum_cudaiiPf:
.text._Z8sum_cudaiiPf:
[----:B------:R-:W-:Y:S01]  /*0000*/  LDC R1, c[0x0][0x37c] ;  /* 0x0000df00ff017b82 */ /* 0x000fe20000000800 */
[----:B------:R-:W0:Y:S01]  /*0010*/  S2R R3, SR_TID.X ;  /* 0x0000000000037919 */ /* 0x000e220000002100 */
[----:B------:R-:W1:Y:S06]  /*0020*/  LDCU.64 UR6, c[0x0][0x380] ;  /* 0x00007000ff0677ac */ /* 0x000e6c0008000a00 */
[----:B------:R-:W0:Y:S01]  /*0030*/  S2UR UR4, SR_CTAID.X ;  /* 0x00000000000479c3 */ /* 0x000e220000002500 */
[----:B------:R-:W-:-:S07]  /*0040*/  IMAD.MOV.U32 R0, RZ, RZ, 0x1 ;  /* 0x00000001ff007424 */ /* 0x000fce00078e00ff */
[----:B------:R-:W0:Y:S01]  /*0050*/  LDC R8, c[0x0][0x360] ;  /* 0x0000d800ff087b82 */ /* 0x000e220000000800 */
[----:B-1----:R-:W-:Y:S01]  /*0060*/  SHF.L.U32 R0, R0, UR6, RZ ;  /* 0x0000000600007c19 */ /* 0x002fe200080006ff */
[----:B------:R-:W-:-:S03]  /*0070*/  USHF.R.S32.HI UR6, URZ, 0x1f, UR7 ;  /* 0x0000001fff067899 */ /* 0x000fc60008011407 */
[----:B------:R-:W-:Y:S01]  /*0080*/  SHF.R.S32.HI R5, RZ, 0x1f, R0 ;  /* 0x0000001fff057819 */ /* 0x000fe20000011400 */
[----:B------:R-:W-:-:S04]  /*0090*/  IMAD.WIDE R6, R0, 0x2, RZ ;  /* 0x0000000200067825 */ /* 0x000fc800078e02ff */
[----:B0-----:R-:W-:Y:S01]  /*00a0*/  IMAD R3, R8, UR4, R3 ;  /* 0x0000000408037c24 */ /* 0x001fe2000f8e0203 */
[----:B------:R-:W0:Y:S03]  /*00b0*/  LDCU UR4, c[0x0][0x370] ;  /* 0x00006e00ff0477ac */ /* 0x000e260008000800 */
[----:B------:R-:W-:-:S04]  /*00c0*/  IMAD.WIDE.U32 R10, R6, R3, RZ ;  /* 0x00000003060a7225 */ /* 0x000fc800078e00ff */
[----:B------:R-:W-:Y:S01]  /*00d0*/  IMAD R3, R7, R3, RZ ;  /* 0x0000000307037224 */ /* 0x000fe200078e02ff */
[----:B------:R-:W-:-:S03]  /*00e0*/  IADD3 R2, P1, PT, R0, R10, RZ ;  /* 0x0000000a00027210 */ /* 0x000fc60007f3e0ff */
[----:B------:R-:W-:Y:S01]  /*00f0*/  IMAD.IADD R12, R11, 0x1, R3 ;  /* 0x000000010b0c7824 */ /* 0x000fe200078e0203 */
[----:B------:R-:W-:-:S04]  /*0100*/  ISETP.GE.U32.AND P0, PT, R2, UR7, PT ;  /* 0x0000000702007c0c */ /* 0x000fc8000bf06070 */
[----:B------:R-:W-:Y:S01]  /*0110*/  IADD3.X R2, PT, PT, R5, R12, RZ, P1, !PT ;  /* 0x0000000c05027210 */ /* 0x000fe20000ffe4ff */
[----:B0-----:R-:W-:-:S03]  /*0120*/  IMAD.WIDE.U32 R8, R8, UR4, RZ ;  /* 0x0000000408087c25 */ /* 0x001fc6000f8e00ff */
[----:B------:R-:W-:-:S13]  /*0130*/  ISETP.GE.U32.AND.EX P0, PT, R2, UR6, PT, P0 ;  /* 0x0000000602007c0c */ /* 0x000fda000bf06100 */
[----:B------:R-:W-:Y:S05]  /*0140*/  @P0 EXIT ;  /* 0x000000000000094d */ /* 0x000fea0003800000 */
[-C--:B------:R-:W-:Y:S01]  /*0150*/  IMAD R9, R9, R6.reuse, RZ ;  /* 0x0000000609097224 */ /* 0x080fe200078e02ff */
[----:B------:R-:W-:Y:S01]  /*0160*/  SHF.L.U64.HI R13, R0, 0x2, R5 ;  /* 0x00000002000d7819 */ /* 0x000fe20000010205 */
[----:B------:R-:W-:Y:S01]  /*0170*/  IMAD.WIDE.U32 R2, R8, R6, RZ ;  /* 0x0000000608027225 */ /* 0x000fe200078e00ff */
[----:B------:R-:W0:Y:S03]  /*0180*/  LDCU.64 UR4, c[0x0][0x358] ;  /* 0x00006b00ff0477ac */ /* 0x000e260008000a00 */
[----:B------:R-:W-:Y:S01]  /*0190*/  IMAD R9, R7, R8, R9 ;  /* 0x0000000807097224 */ /* 0x000fe200078e0209 */
[----:B------:R-:W1:Y:S03]  /*01a0*/  LDCU.64 UR8, c[0x0][0x388] ;  /* 0x00007100ff0877ac */ /* 0x000e660008000a00 */
[----:B------:R-:W-:-:S07]  /*01b0*/  IMAD.IADD R15, R3, 0x1, R9 ;  /* 0x00000001030f7824 */ /* 0x000fce00078e0209 */
.L_x_2:
[----:B-1----:R-:W-:-:S04]  /*01c0*/  LEA R6, P0, R10, UR8, 0x2 ;  /* 0x000000080a067c11 */ /* 0x002fc8000f8010ff */
[----:B------:R-:W-:Y:S02]  /*01d0*/  LEA.HI.X R7, R10, UR9, R12, 0x2, P0 ;  /* 0x000000090a077c11 */ /* 0x000fe400080f140c */
[----:B------:R-:W-:-:S03]  /*01e0*/  LEA R8, P0, R0, R6, 0x2 ;  /* 0x0000000600087211 */ /* 0x000fc600078010ff */
[----:B0-----:R-:W2:Y:S01]  /*01f0*/  LDG.E R4, desc[UR4][R6.64] ;  /* 0x0000000406047981 */ /* 0x001ea2000c1e1900 */
[----:B------:R-:W-:-:S06]  /*0200*/  IADD3.X R9, PT, PT, R13, R7, RZ, P0, !PT ;  /* 0x000000070d097210 */ /* 0x000fcc00007fe4ff */
[----:B------:R-:W2:Y:S01]  /*0210*/  LDG.E R9, desc[UR4][R8.64] ;  /* 0x0000000408097981 */ /* 0x000ea2000c1e1900 */
[----:B------:R-:W-:-:S05]  /*0220*/  IADD3 R10, P0, PT, R10, R2, RZ ;  /* 0x000000020a0a7210 */ /* 0x000fca0007f1e0ff */
[----:B------:R-:W-:Y:S02]  /*0230*/  IMAD.X R12, R12, 0x1, R15, P0 ;  /* 0x000000010c0c7824 */ /* 0x000fe400000e060f */
[----:B--2---:R-:W-:Y:S01]  /*0240*/  FADD R11, R4, R9 ;  /* 0x00000009040b7221 */ /* 0x004fe20000000000 */
[----:B------:R-:W-:-:S04]  /*0250*/  IADD3 R4, P1, PT, R0, R10, RZ ;  /* 0x0000000a00047210 */ /* 0x000fc80007f3e0ff */
[----:B------:R2:W-:Y:S01]  /*0260*/  STG.E desc[UR4][R6.64], R11 ;  /* 0x0000000b06007986 */ /* 0x0005e2000c101904 */
[----:B------:R-:W-:Y:S02]  /*0270*/  ISETP.GE.U32.AND P0, PT, R4, UR7, PT ;  /* 0x0000000704007c0c */ /* 0x000fe4000bf06070 */
[----:B------:R-:W-:-:S04]  /*0280*/  IADD3.X R4, PT, PT, R5, R12, RZ, P1, !PT ;  /* 0x0000000c05047210 */ /* 0x000fc80000ffe4ff */
[----:B------:R-:W-:-:S13]  /*0290*/  ISETP.GE.U32.AND.EX P0, PT, R4, UR6, PT, P0 ;  /* 0x0000000604007c0c */ /* 0x000fda000bf06100 */
[----:B--2---:R-:W-:Y:S05]  /*02a0*/  @!P0 BRA `(.L_x_2) ;  /* 0xfffffffc00c48947 */ /* 0x004fea000383ffff */
[----:B------:R-:W-:Y:S05]  /*02b0*/  EXIT ;  /* 0x000000000000794d */ /* 0x000fea0003800000 */
.L_x_3:
        /* <DEDUP_REMOVED lines=12> */
.L_x_5:


//--------------------- .nv.shared.reserved.0     --------------------------
	.section	.nv.shared.reserved.0,"aw",@nobits
	.weak		__nv_reservedSMEM_offset_0_alias
	.size		__nv_reservedSMEM_offset_0_alias, 0, 64
	.other		__nv_reservedSMEM_offset_0_alias,@"STO_CUDA_RESERVED_SHARED STV_DEFAULT"
__nv_reservedSMEM_offset_0_alias:
	.zero		0
	.zero		64


//--------------------- .nv.constant0._Z9sum_cuda2jjPf --------------------------
	.section	.nv.constant0._Z9sum_cuda2jjPf,"a",@progbits
	.sectionflags	@""
	.align	4
.nv.constant0._Z9sum_cuda2jjPf:
	.zero		912


//--------------------- .nv.constant0._Z8sum_cudaiiPf --------------------------
	.section	.nv.constant0._Z8sum_cudaiiPf,"a",@progbits
	.sectionflags	@""
	.align	4
.nv.constant0._Z8sum_cudaiiPf:
	.zero		912


//--------------------- SYMBOLS --------------------------

	.type		.nv.reservedSmem.offset0,@object
	.size		.nv.reservedSmem.offset0,0x4
